//
// Generated by NVIDIA NVVM Compiler
//
// Compiler Build ID: CL-36424714
// Cuda compilation tools, release 13.0, V13.0.88
// Based on NVVM 20.0.0
//

.version 9.0
.target sm_100
.address_size 64

	// .globl	_Z10init_sievePi

.visible .entry _Z10init_sievePi(
	.param .u64 .ptr .align 1 _Z10init_sievePi_param_0
)
{
	.reg .pred 	%p<2>;
	.reg .b32 	%r<8>;
	.reg .b64 	%rd<5>;

	ld.param.u64 	%rd1, [_Z10init_sievePi_param_0];
	mov.u32 	%r2, %ctaid.y;
	mov.u32 	%r3, %nctaid.x;
	mov.u32 	%r4, %ctaid.x;
	mad.lo.s32 	%r5, %r2, %r3, %r4;
	mov.u32 	%r6, %ntid.x;
	mov.u32 	%r7, %tid.x;
	mad.lo.s32 	%r1, %r5, %r6, %r7;
	setp.gt.s32 	%p1, %r1, 499999999;
	@%p1 bra 	$L__BB0_2;
	cvta.to.global.u64 	%rd2, %rd1;
	mul.wide.s32 	%rd3, %r1, 4;
	add.s64 	%rd4, %rd2, %rd3;
	st.global.u32 	[%rd4], %r1;
$L__BB0_2:
	ret;

}
	// .globl	_Z11prime_sievePi
.visible .entry _Z11prime_sievePi(
	.param .u64 .ptr .align 1 _Z11prime_sievePi_param_0
)
{
	.reg .pred 	%p<7>;
	.reg .b32 	%r<37>;
	.reg .b64 	%rd<17>;

	ld.param.u64 	%rd6, [_Z11prime_sievePi_param_0];
	cvta.to.global.u64 	%rd1, %rd6;
	mov.u32 	%r12, %ctaid.y;
	mov.u32 	%r13, %nctaid.x;
	mov.u32 	%r14, %ctaid.x;
	mad.lo.s32 	%r15, %r12, %r13, %r14;
	mov.u32 	%r16, %ntid.x;
	mov.u32 	%r17, %tid.x;
	mad.lo.s32 	%r1, %r15, %r16, %r17;
	add.s32 	%r18, %r1, -2;
	setp.gt.u32 	%p1, %r18, 249999997;
	@%p1 bra 	$L__BB1_6;
	shl.b32 	%r35, %r1, 1;
	mul.lo.s32 	%r19, %r1, 3;
	max.u32 	%r20, %r19, 500000000;
	setp.lt.u32 	%p2, %r1, 166666667;
	selp.u32 	%r21, 1, 0, %p2;
	add.s32 	%r22, %r19, %r21;
	sub.s32 	%r23, %r20, %r22;
	div.u32 	%r24, %r23, %r1;
	add.s32 	%r3, %r24, %r21;
	and.b32  	%r25, %r3, 3;
	setp.eq.s32 	%p3, %r25, 3;
	@%p3 bra 	$L__BB1_4;
	mul.wide.u32 	%rd7, %r35, 4;
	add.s64 	%rd16, %rd1, %rd7;
	mul.wide.u32 	%rd3, %r1, 4;
	add.s32 	%r26, %r3, 1;
	and.b32  	%r27, %r26, 3;
	neg.s32 	%r33, %r27;
$L__BB1_3:
	.pragma "nounroll";
	mov.b32 	%r28, 0;
	st.global.u32 	[%rd16], %r28;
	add.s32 	%r35, %r35, %r1;
	add.s64 	%rd16, %rd16, %rd3;
	add.s32 	%r33, %r33, 1;
	setp.ne.s32 	%p4, %r33, 0;
	@%p4 bra 	$L__BB1_3;
$L__BB1_4:
	setp.lt.u32 	%p5, %r3, 3;
	@%p5 bra 	$L__BB1_6;
$L__BB1_5:
	mul.wide.u32 	%rd8, %r35, 4;
	add.s64 	%rd9, %rd1, %rd8;
	mov.b32 	%r29, 0;
	st.global.u32 	[%rd9], %r29;
	add.s32 	%r30, %r35, %r1;
	mul.wide.u32 	%rd10, %r30, 4;
	add.s64 	%rd11, %rd1, %rd10;
	st.global.u32 	[%rd11], %r29;
	add.s32 	%r31, %r30, %r1;
	mul.wide.u32 	%rd12, %r31, 4;
	add.s64 	%rd13, %rd1, %rd12;
	st.global.u32 	[%rd13], %r29;
	add.s32 	%r32, %r31, %r1;
	mul.wide.u32 	%rd14, %r32, 4;
	add.s64 	%rd15, %rd1, %rd14;
	st.global.u32 	[%rd15], %r29;
	add.s32 	%r35, %r32, %r1;
	setp.lt.s32 	%p6, %r35, 500000000;
	@%p6 bra 	$L__BB1_5;
$L__BB1_6:
	ret;

}
	// .globl	_Z11prime_countPi
.visible .entry _Z11prime_countPi(
	.param .u64 .ptr .align 1 _Z11prime_countPi_param_0
)
{
	.reg .pred 	%p<3>;
	.reg .b32 	%r<11>;
	.reg .b64 	%rd<5>;

	ld.param.u64 	%rd2, [_Z11prime_countPi_param_0];
	cvta.to.global.u64 	%rd1, %rd2;
	mov.u32 	%r2, %ctaid.y;
	mov.u32 	%r3, %nctaid.x;
	mov.u32 	%r4, %ctaid.x;
	mad.lo.s32 	%r5, %r2, %r3, %r4;
	mov.u32 	%r6, %ntid.x;
	mov.u32 	%r7, %tid.x;
	mad.lo.s32 	%r1, %r5, %r6, %r7;
	add.s32 	%r8, %r1, -2;
	setp.gt.u32 	%p1, %r8, 499999997;
	@%p1 bra 	$L__BB2_3;
	mul.wide.u32 	%rd3, %r1, 4;
	add.s64 	%rd4, %rd1, %rd3;
	ld.global.u32 	%r9, [%rd4];
	setp.eq.s32 	%p2, %r9, 0;
	@%p2 bra 	$L__BB2_3;
	atom.global.add.u32 	%r10, [%rd1], 1;
$L__BB2_3:
	ret;

}


// ===== COMPILED SASS (sm_100) =====

	.target	sm_100

	.elftype	@"ET_EXEC"


//--------------------- .note.nv.tkinfo           --------------------------
	.section	.note.nv.tkinfo,"",@"SHT_NOTE"
	.sectionflags	@"SHF_NOTE_NV_TKINFO"
	.tkinfo
        /*0018*/ 	.word	0x00000002
        /*0030*/ 	.string	""
        /*0030*/ 	.string	"ptxas"
        /*0030*/ 	.string	"Cuda compilation tools, release 13.0, V13.0.88"
        /*0030*/ 	.string	"Build cuda_13.0.r13.0/compiler.36424714_0"
        /*0030*/ 	.string	"-arch sm_100 -m 64 "



//--------------------- .note.nv.cuinfo           --------------------------
	.section	.note.nv.cuinfo,"",@"SHT_NOTE"
	.sectionflags	@"SHF_NOTE_NV_CUINFO"
        /*0018*/ 	.short	0x0002
        /*001a*/ 	.short	0x0064
        /*001c*/ 	.short	0x0082
	.zero		2


//--------------------- .nv.info                  --------------------------
	.section	.nv.info,"",@"SHT_CUDA_INFO"
	.align	4


	//----- nvinfo : EIATTR_REGCOUNT
	.align		4
        /*0000*/ 	.byte	0x04, 0x2f
        /*0002*/ 	.short	(.L_1 - .L_0)
	.align		4
.L_0:
        /*0004*/ 	.word	index@(_Z10init_sievePi)
        /*0008*/ 	.word	0x00000008


	//----- nvinfo : EIATTR_FRAME_SIZE
	.align		4
.L_1:
        /*000c*/ 	.byte	0x04, 0x11
        /*000e*/ 	.short	(.L_3 - .L_2)
	.align		4
.L_2:
        /*0010*/ 	.word	index@(_Z10init_sievePi)
        /*0014*/ 	.word	0x00000000


	//----- nvinfo : EIATTR_REGCOUNT
	.align		4
.L_3:
        /*0018*/ 	.byte	0x04, 0x2f
        /*001a*/ 	.short	(.L_5 - .L_4)
	.align		4
.L_4:
        /*001c*/ 	.word	index@(_Z11prime_sievePi)
        /*0020*/ 	.word	0x00000012


	//----- nvinfo : EIATTR_FRAME_SIZE
	.align		4
.L_5:
        /*0024*/ 	.byte	0x04, 0x11
        /*0026*/ 	.short	(.L_7 - .L_6)
	.align		4
.L_6:
        /*0028*/ 	.word	index@(_Z11prime_sievePi)
        /*002c*/ 	.word	0x00000000


	//----- nvinfo : EIATTR_REGCOUNT
	.align		4
.L_7:
        /*0030*/ 	.byte	0x04, 0x2f
        /*0032*/ 	.short	(.L_9 - .L_8)
	.align		4
.L_8:
        /*0034*/ 	.word	index@(_Z11prime_countPi)
        /*0038*/ 	.word	0x00000008


	//----- nvinfo : EIATTR_FRAME_SIZE
	.align		4
.L_9:
        /*003c*/ 	.byte	0x04, 0x11
        /*003e*/ 	.short	(.L_11 - .L_10)
	.align		4
.L_10:
        /*0040*/ 	.word	index@(_Z11prime_countPi)
        /*0044*/ 	.word	0x00000000


	//----- nvinfo : EIATTR_MIN_STACK_SIZE
	.align		4
.L_11:
        /*0048*/ 	.byte	0x04, 0x12
        /*004a*/ 	.short	(.L_13 - .L_12)
	.align		4
.L_12:
        /*004c*/ 	.word	index@(_Z11prime_countPi)
        /*0050*/ 	.word	0x00000000


	//----- nvinfo : EIATTR_MIN_STACK_SIZE
	.align		4
.L_13:
        /*0054*/ 	.byte	0x04, 0x12
        /*0056*/ 	.short	(.L_15 - .L_14)
	.align		4
.L_14:
        /*0058*/ 	.word	index@(_Z11prime_sievePi)
        /*005c*/ 	.word	0x00000000


	//----- nvinfo : EIATTR_MIN_STACK_SIZE
	.align		4
.L_15:
        /*0060*/ 	.byte	0x04, 0x12
        /*0062*/ 	.short	(.L_17 - .L_16)
	.align		4
.L_16:
        /*0064*/ 	.word	index@(_Z10init_sievePi)
        /*0068*/ 	.word	0x00000000
.L_17:


//--------------------- .nv.compat                --------------------------
	.section	.nv.compat,"",@"SHT_CUDA_COMPAT_INFO"
	.align	4
        /*0000*/ 	.byte	0x02, 0x09, 0x00, 0x00, 0x02, 0x02, 0x01, 0x00, 0x02, 0x05, 0x05, 0x00, 0x03, 0x07, 0x01, 0x01
        /*0010*/ 	.byte	0x02, 0x03, 0x00, 0x00, 0x02, 0x06, 0x01, 0x00, 0x04, 0x0b, 0x08, 0x00, 0x09, 0x00, 0x00, 0x00
        /*0020*/ 	.byte	0x00, 0x00, 0x00, 0x00


//--------------------- .nv.info._Z11prime_countPi --------------------------
	.section	.nv.info._Z11prime_countPi,"",@"SHT_CUDA_INFO"
	.sectionflags	@""
	.align	4


	//----- nvinfo : EIATTR_CUDA_API_VERSION
	.align		4
        /*0000*/ 	.byte	0x04, 0x37
        /*0002*/ 	.short	(.L_19 - .L_18)
.L_18:
        /*0004*/ 	.word	0x00000082


	//----- nvinfo : EIATTR_KPARAM_INFO
	.align		4
.L_19:
        /*0008*/ 	.byte	0x04, 0x17
        /*000a*/ 	.short	(.L_21 - .L_20)
.L_20:
        /*000c*/ 	.word	0x00000000
        /*0010*/ 	.short	0x0000
        /*0012*/ 	.short	0x0000
        /*0014*/ 	.byte	0x00, 0xf5, 0x21, 0x00


	//----- nvinfo : EIATTR_SPARSE_MMA_MASK
	.align		4
.L_21:
        /*0018*/ 	.byte	0x03, 0x50
        /*001a*/ 	.short	0x0000


	//----- nvinfo : EIATTR_MAXREG_COUNT
	.align		4
        /*001c*/ 	.byte	0x03, 0x1b
        /*001e*/ 	.short	0x00ff


	//----- nvinfo : EIATTR_MERCURY_ISA_VERSION
	.align		4
        /*0020*/ 	.byte	0x03, 0x5f
        /*0022*/ 	.short	0x0101


	//----- nvinfo : EIATTR_INT_WARP_WIDE_INSTR_OFFSETS
	.align		4
        /*0024*/ 	.byte	0x04, 0x31
        /*0026*/ 	.short	(.L_23 - .L_22)


	//   ....[0]....
.L_22:
        /*0028*/ 	.word	0x00000130


	//----- nvinfo : EIATTR_VRC_CTA_INIT_COUNT
	.align		4
.L_23:
        /*002c*/ 	.byte	0x02, 0x4a
	.zero		1
	.zero		1


	//----- nvinfo : EIATTR_EXIT_INSTR_OFFSETS
	.align		4
        /*0030*/ 	.byte	0x04, 0x1c
        /*0032*/ 	.short	(.L_25 - .L_24)


	//   ....[0]....
.L_24:
        /*0034*/ 	.word	0x000000a0


	//   ....[1]....
        /*0038*/ 	.word	0x00000100


	//   ....[2]....
        /*003c*/ 	.word	0x00000180


	//----- nvinfo : EIATTR_CBANK_PARAM_SIZE
	.align		4
.L_25:
        /*0040*/ 	.byte	0x03, 0x19
        /*0042*/ 	.short	0x0008


	//----- nvinfo : EIATTR_PARAM_CBANK
	.align		4
        /*0044*/ 	.byte	0x04, 0x0a
        /*0046*/ 	.short	(.L_27 - .L_26)
	.align		4
.L_26:
        /*0048*/ 	.word	index@(.nv.constant0._Z11prime_countPi)
        /*004c*/ 	.short	0x0380
        /*004e*/ 	.short	0x0008


	//----- nvinfo : EIATTR_SW_WAR
	.align		4
.L_27:
        /*0050*/ 	.byte	0x04, 0x36
        /*0052*/ 	.short	(.L_29 - .L_28)
.L_28:
        /*0054*/ 	.word	0x00000008
.L_29:


//--------------------- .nv.info._Z11prime_sievePi --------------------------
	.section	.nv.info._Z11prime_sievePi,"",@"SHT_CUDA_INFO"
	.sectionflags	@""
	.align	4


	//----- nvinfo : EIATTR_CUDA_API_VERSION
	.align		4
        /*0000*/ 	.byte	0x04, 0x37
        /*0002*/ 	.short	(.L_31 - .L_30)
.L_30:
        /*0004*/ 	.word	0x00000082


	//----- nvinfo : EIATTR_KPARAM_INFO
	.align		4
.L_31:
        /*0008*/ 	.byte	0x04, 0x17
        /*000a*/ 	.short	(.L_33 - .L_32)
.L_32:
        /*000c*/ 	.word	0x00000000
        /*0010*/ 	.short	0x0000
        /*0012*/ 	.short	0x0000
        /*0014*/ 	.byte	0x00, 0xf5, 0x21, 0x00


	//----- nvinfo : EIATTR_SPARSE_MMA_MASK
	.align		4
.L_33:
        /*0018*/ 	.byte	0x03, 0x50
        /*001a*/ 	.short	0x0000


	//----- nvinfo : EIATTR_MAXREG_COUNT
	.align		4
        /*001c*/ 	.byte	0x03, 0x1b
        /*001e*/ 	.short	0x00ff


	//----- nvinfo : EIATTR_MERCURY_ISA_VERSION
	.align		4
        /*0020*/ 	.byte	0x03, 0x5f
        /*0022*/ 	.short	0x0101


	//----- nvinfo : EIATTR_VRC_CTA_INIT_COUNT
	.align		4
        /*0024*/ 	.byte	0x02, 0x4a
	.zero		1
	.zero		1


	//----- nvinfo : EIATTR_EXIT_INSTR_OFFSETS
	.align		4
        /*0028*/ 	.byte	0x04, 0x1c
        /*002a*/ 	.short	(.L_35 - .L_34)


	//   ....[0]....
.L_34:
        /*002c*/ 	.word	0x000000a0


	//   ....[1]....
        /*0030*/ 	.word	0x00000370


	//   ....[2]....
        /*0034*/ 	.word	0x00000460


	//----- nvinfo : EIATTR_CRS_STACK_SIZE
	.align		4
.L_35:
        /*0038*/ 	.byte	0x04, 0x1e
        /*003a*/ 	.short	(.L_37 - .L_36)
.L_36:
        /*003c*/ 	.word	0x00000000


	//----- nvinfo : EIATTR_CBANK_PARAM_SIZE
	.align		4
.L_37:
        /*0040*/ 	.byte	0x03, 0x19
        /*0042*/ 	.short	0x0008


	//----- nvinfo : EIATTR_PARAM_CBANK
	.align		4
        /*0044*/ 	.byte	0x04, 0x0a
        /*0046*/ 	.short	(.L_39 - .L_38)
	.align		4
.L_38:
        /*0048*/ 	.word	index@(.nv.constant0._Z11prime_sievePi)
        /*004c*/ 	.short	0x0380
        /*004e*/ 	.short	0x0008


	//----- nvinfo : EIATTR_SW_WAR
	.align		4
.L_39:
        /*0050*/ 	.byte	0x04, 0x36
        /*0052*/ 	.short	(.L_41 - .L_40)
.L_40:
        /*0054*/ 	.word	0x00000008
.L_41:


//--------------------- .nv.info._Z10init_sievePi --------------------------
	.section	.nv.info._Z10init_sievePi,"",@"SHT_CUDA_INFO"
	.sectionflags	@""
	.align	4


	//----- nvinfo : EIATTR_CUDA_API_VERSION
	.align		4
        /*0000*/ 	.byte	0x04, 0x37
        /*0002*/ 	.short	(.L_43 - .L_42)
.L_42:
        /*0004*/ 	.word	0x00000082


	//----- nvinfo : EIATTR_KPARAM_INFO
	.align		4
.L_43:
        /*0008*/ 	.byte	0x04, 0x17
        /*000a*/ 	.short	(.L_45 - .L_44)
.L_44:
        /*000c*/ 	.word	0x00000000
        /*0010*/ 	.short	0x0000
        /*0012*/ 	.short	0x0000
        /*0014*/ 	.byte	0x00, 0xf5, 0x21, 0x00


	//----- nvinfo : EIATTR_SPARSE_MMA_MASK
	.align		4
.L_45:
        /*0018*/ 	.byte	0x03, 0x50
        /*001a*/ 	.short	0x0000


	//----- nvinfo : EIATTR_MAXREG_COUNT
	.align		4
        /*001c*/ 	.byte	0x03, 0x1b
        /*001e*/ 	.short	0x00ff


	//----- nvinfo : EIATTR_MERCURY_ISA_VERSION
	.align		4
        /*0020*/ 	.byte	0x03, 0x5f
        /*0022*/ 	.short	0x0101


	//----- nvinfo : EIATTR_VRC_CTA_INIT_COUNT
	.align		4
        /*0024*/ 	.byte	0x02, 0x4a
	.zero		1
	.zero		1


	//----- nvinfo : EIATTR_EXIT_INSTR_OFFSETS
	.align		4
        /*0028*/ 	.byte	0x04, 0x1c
        /*002a*/ 	.short	(.L_47 - .L_46)


	//   ....[0]....
.L_46:
        /*002c*/ 	.word	0x00000090


	//   ....[1]....
        /*0030*/ 	.word	0x000000e0


	//----- nvinfo : EIATTR_CBANK_PARAM_SIZE
	.align		4
.L_47:
        /*0034*/ 	.byte	0x03, 0x19
        /*0036*/ 	.short	0x0008


	//----- nvinfo : EIATTR_PARAM_CBANK
	.align		4
        /*0038*/ 	.byte	0x04, 0x0a
        /*003a*/ 	.short	(.L_49 - .L_48)
	.align		4
.L_48:
        /*003c*/ 	.word	index@(.nv.constant0._Z10init_sievePi)
        /*0040*/ 	.short	0x0380
        /*0042*/ 	.short	0x0008


	//----- nvinfo : EIATTR_SW_WAR
	.align		4
.L_49:
        /*0044*/ 	.byte	0x04, 0x36
        /*0046*/ 	.short	(.L_51 - .L_50)
.L_50:
        /*0048*/ 	.word	0x00000008
.L_51:


//--------------------- .nv.callgraph             --------------------------
	.section	.nv.callgraph,"",@"SHT_CUDA_CALLGRAPH"
	.align	4
	.sectionentsize	8
	.align		4
        /*0000*/ 	.word	0x00000000
	.align		4
        /*0004*/ 	.word	0xffffffff
	.align		4
        /*0008*/ 	.word	0x00000000
	.align		4
        /*000c*/ 	.word	0xfffffffe
	.align		4
        /*0010*/ 	.word	0x00000000
	.align		4
        /*0014*/ 	.word	0xfffffffd
	.align		4
        /*0018*/ 	.word	0x00000000
	.align		4
        /*001c*/ 	.word	0xfffffffc


//--------------------- .text._Z11prime_countPi   --------------------------
	.section	.text._Z11prime_countPi,"ax",@progbits
	.align	128
        .global         _Z11prime_countPi
        .type           _Z11prime_countPi,@function
        .size           _Z11prime_countPi,(.L_x_7 - _Z11prime_countPi)
        .other          _Z11prime_countPi,@"STO_CUDA_ENTRY STV_DEFAULT"
_Z11prime_countPi:
.text._Z11prime_countPi:
[----:B------:R-:W-:Y:S01]  /*0000*/  LDC R1, c[0x0][0x37c] ;  /* 0x0000df00ff017b82 */ /* 0x000fe20000000800 */
[----:B------:R-:W0:Y:S07]  /*0010*/  S2R R0, SR_TID.X ;  /* 0x0000000000007919 */ /* 0x000e2e0000002100 */
[----:B------:R-:W-:Y:S01]  /*0020*/  S2UR UR4, SR_CTAID.Y ;  /* 0x00000000000479c3 */ /* 0x000fe20000002600 */
[----:B------:R-:W1:Y:S07]  /*0030*/  LDCU UR5, c[0x0][0x370] ;  /* 0x00006e00ff0577ac */ /* 0x000e6e0008000800 */
[----:B------:R-:W1:Y:S08]  /*0040*/  S2UR UR6, SR_CTAID.X ;  /* 0x00000000000679c3 */ /* 0x000e700000002500 */
[----:B------:R-:W0:Y:S01]  /*0050*/  LDC R5, c[0x0][0x360] ;  /* 0x0000d800ff057b82 */ /* 0x000e220000000800 */
[----:B-1----:R-:W-:-:S06]  /*0060*/  UIMAD UR4, UR4, UR5, UR6 ;  /* 0x00000005040472a4 */ /* 0x002fcc000f8e0206 */
[----:B0-----:R-:W-:-:S05]  /*0070*/  IMAD R5, R5, UR4, R0 ;  /* 0x0000000405057c24 */ /* 0x001fca000f8e0200 */
[----:B------:R-:W-:-:S04]  /*0080*/  IADD3 R0, PT, PT, R5, -0x2, RZ ;  /* 0xfffffffe05007810 */ /* 0x000fc80007ffe0ff */
[----:B------:R-:W-:-:S13]  /*0090*/  ISETP.GT.U32.AND P0, PT, R0, 0x1dcd64fd, PT ;  /* 0x1dcd64fd0000780c */ /* 0x000fda0003f04070 */
[----:B------:R-:W-:Y:S05]  /*00a0*/  @P0 EXIT ;  /* 0x000000000000094d */ /* 0x000fea0003800000 */
[----:B------:R-:W0:Y:S01]  /*00b0*/  LDC.64 R2, c[0x0][0x380] ;  /* 0x0000e000ff027b82 */ /* 0x000e220000000a00 */
[----:B------:R-:W1:Y:S01]  /*00c0*/  LDCU.64 UR4, c[0x0][0x358] ;  /* 0x00006b00ff0477ac */ /* 0x000e620008000a00 */
[----:B0-----:R-:W-:-:S06]  /*00d0*/  IMAD.WIDE.U32 R2, R5, 0x4, R2 ;  /* 0x0000000405027825 */ /* 0x001fcc00078e0002 */
[----:B-1----:R-:W2:Y:S02]  /*00e0*/  LDG.E R2, desc[UR4][R2.64] ;  /* 0x0000000402027981 */ /* 0x002ea4000c1e1900 */
[----:B--2---:R-:W-:-:S13]  /*00f0*/  ISETP.NE.AND P0, PT, R2, RZ, PT ;  /* 0x000000ff0200720c */ /* 0x004fda0003f05270 */
[----:B------:R-:W-:Y:S05]  /*0100*/  @!P0 EXIT ;  /* 0x000000000000894d */ /* 0x000fea0003800000 */
[----:B------:R-:W0:Y:S01]  /*0110*/  S2R R0, SR_LANEID ;  /* 0x0000000000007919 */ /* 0x000e220000000000 */
[----:B------:R-:W1:Y:S01]  /*0120*/  LDC.64 R2, c[0x0][0x380] ;  /* 0x0000e000ff027b82 */ /* 0x000e620000000a00 */
[----:B------:R-:W-:Y:S02]  /*0130*/  VOTEU.ANY UR6, UPT, PT ;  /* 0x0000000000067886 */ /* 0x000fe400038e0100 */
[----:B------:R-:W-:Y:S02]  /*0140*/  UFLO.U32 UR7, UR6 ;  /* 0x00000006000772bd */ /* 0x000fe400080e0000 */
[----:B------:R-:W1:Y:S04]  /*0150*/  POPC R5, UR6 ;  /* 0x0000000600057d09 */ /* 0x000e680008000000 */
[----:B0-----:R-:W-:-:S13]  /*0160*/  ISETP.EQ.U32.AND P0, PT, R0, UR7, PT ;  /* 0x0000000700007c0c */ /* 0x001fda000bf02070 */
[----:B-1----:R-:W-:Y:S01]  /*0170*/  @P0 REDG.E.ADD.STRONG.GPU desc[UR4][R2.64], R5 ;  /* 0x000000050200098e */ /* 0x002fe2000c12e104 */
[----:B------:R-:W-:Y:S05]  /*0180*/  EXIT ;  /* 0x000000000000794d */ /* 0x000fea0003800000 */
.L_x_0:
[----:B------:R-:W-:-:S00]  /*0190*/  BRA `(.L_x_0) ;  /* 0xfffffffc00fc7947 */ /* 0x000fc0000383ffff */
[----:B------:R-:W-:-:S00]  /*01a0*/  NOP ;  /* 0x0000000000007918 */ /* 0x000fc00000000000 */
        /* <DEDUP_REMOVED lines=13> */
.L_x_7:


//--------------------- .text._Z11prime_sievePi   --------------------------
	.section	.text._Z11prime_sievePi,"ax",@progbits
	.align	128
        .global         _Z11prime_sievePi
        .type           _Z11prime_sievePi,@function
        .size           _Z11prime_sievePi,(.L_x_8 - _Z11prime_sievePi)
        .other          _Z11prime_sievePi,@"STO_CUDA_ENTRY STV_DEFAULT"
_Z11prime_sievePi:
.text._Z11prime_sievePi:
[----:B------:R-:W-:Y:S01]  /*0000*/  LDC R1, c[0x0][0x37c] ;  /* 0x0000df00ff017b82 */ /* 0x000fe20000000800 */
[----:B------:R-:W0:Y:S07]  /*0010*/  S2R R3, SR_TID.X ;  /* 0x0000000000037919 */ /* 0x000e2e0000002100 */
[----:B------:R-:W-:Y:S01]  /*0020*/  S2UR UR4, SR_CTAID.Y ;  /* 0x00000000000479c3 */ /* 0x000fe20000002600 */
[----:B------:R-:W1:Y:S07]  /*0030*/  LDCU UR5, c[0x0][0x370] ;  /* 0x00006e00ff0577ac */ /* 0x000e6e0008000800 */
[----:B------:R-:W1:Y:S08]  /*0040*/  S2UR UR6, SR_CTAID.X ;  /* 0x00000000000679c3 */ /* 0x000e700000002500 */
[----:B------:R-:W0:Y:S01]  /*0050*/  LDC R0, c[0x0][0x360] ;  /* 0x0000d800ff007b82 */ /* 0x000e220000000800 */
[----:B-1----:R-:W-:-:S06]  /*0060*/  UIMAD UR4, UR4, UR5, UR6 ;  /* 0x00000005040472a4 */ /* 0x002fcc000f8e0206 */
[----:B0-----:R-:W-:-:S04]  /*0070*/  IMAD R0, R0, UR4, R3 ;  /* 0x0000000400007c24 */ /* 0x001fc8000f8e0203 */
[----:B------:R-:W-:-:S05]  /*0080*/  VIADD R2, R0, 0xfffffffe ;  /* 0xfffffffe00027836 */ /* 0x000fca0000000000 */
[----:B------:R-:W-:-:S13]  /*0090*/  ISETP.GT.U32.AND P0, PT, R2, 0xee6b27d, PT ;  /* 0x0ee6b27d0200780c */ /* 0x000fda0003f04070 */
[----:B------:R-:W-:Y:S05]  /*00a0*/  @P0 EXIT ;  /* 0x000000000000094d */ /* 0x000fea0003800000 */
[----:B------:R-:W0:Y:S01]  /*00b0*/  I2F.U32.RP R7, R0 ;  /* 0x0000000000077306 */ /* 0x000e220000209000 */
[----:B------:R-:W-:Y:S01]  /*00c0*/  IADD3 R9, PT, PT, RZ, -R0, RZ ;  /* 0x80000000ff097210 */ /* 0x000fe20007ffe0ff */
[C---:B------:R-:W-:Y:S01]  /*00d0*/  IMAD R4, R0.reuse, 0x3, RZ ;  /* 0x0000000300047824 */ /* 0x040fe200078e02ff */
[C---:B------:R-:W-:Y:S01]  /*00e0*/  ISETP.GE.U32.AND P0, PT, R0.reuse, 0x9ef21ab, PT ;  /* 0x09ef21ab0000780c */ /* 0x040fe20003f06070 */
[----:B------:R-:W1:Y:S01]  /*00f0*/  LDCU.64 UR4, c[0x0][0x358] ;  /* 0x00006b00ff0477ac */ /* 0x000e620008000a00 */
[----:B------:R-:W-:Y:S01]  /*0100*/  ISETP.NE.U32.AND P2, PT, R0, RZ, PT ;  /* 0x000000ff0000720c */ /* 0x000fe20003f45070 */
[----:B------:R-:W-:Y:S01]  /*0110*/  BSSY.RECONVERGENT B0, `(.L_x_1) ;  /* 0x0000025000007945 */ /* 0x000fe20003800200 */
[----:B------:R-:W-:Y:S01]  /*0120*/  VIMNMX.U32 R5, PT, PT, R4, 0x1dcd6500, !PT ;  /* 0x1dcd650004057848 */ /* 0x000fe20007fe0000 */
[----:B------:R-:W-:Y:S01]  /*0130*/  IMAD.SHL.U32 R13, R0, 0x2, RZ ;  /* 0x00000002000d7824 */ /* 0x000fe200078e00ff */
[----:B------:R-:W-:-:S04]  /*0140*/  SEL R6, RZ, 0x1, P0 ;  /* 0x00000001ff067807 */ /* 0x000fc80000000000 */
[----:B------:R-:W-:Y:S01]  /*0150*/  IADD3 R5, PT, PT, R5, -R4, -R6 ;  /* 0x8000000405057210 */ /* 0x000fe20007ffe806 */
[----:B0-----:R-:W0:Y:S02]  /*0160*/  MUFU.RCP R7, R7 ;  /* 0x0000000700077308 */ /* 0x001e240000001000 */
[----:B0-----:R-:W-:-:S06]  /*0170*/  VIADD R2, R7, 0xffffffe ;  /* 0x0ffffffe07027836 */ /* 0x001fcc0000000000 */
[----:B------:R0:W2:Y:S02]  /*0180*/  F2I.FTZ.U32.TRUNC.NTZ R3, R2 ;  /* 0x0000000200037305 */ /* 0x0000a4000021f000 */
[----:B0-----:R-:W-:Y:S02]  /*0190*/  IMAD.MOV.U32 R2, RZ, RZ, RZ ;  /* 0x000000ffff027224 */ /* 0x001fe400078e00ff */
[----:B--2---:R-:W-:-:S04]  /*01a0*/  IMAD R9, R9, R3, RZ ;  /* 0x0000000309097224 */ /* 0x004fc800078e02ff */
[----:B------:R-:W-:-:S06]  /*01b0*/  IMAD.HI.U32 R8, R3, R9, R2 ;  /* 0x0000000903087227 */ /* 0x000fcc00078e0002 */
[----:B------:R-:W-:-:S05]  /*01c0*/  IMAD.HI.U32 R7, R8, R5, RZ ;  /* 0x0000000508077227 */ /* 0x000fca00078e00ff */
[----:B------:R-:W-:-:S05]  /*01d0*/  IADD3 R2, PT, PT, -R7, RZ, RZ ;  /* 0x000000ff07027210 */ /* 0x000fca0007ffe1ff */
[----:B------:R-:W-:Y:S02]  /*01e0*/  IMAD R5, R0, R2, R5 ;  /* 0x0000000200057224 */ /* 0x000fe400078e0205 */
[----:B------:R-:W0:Y:S03]  /*01f0*/  LDC.64 R2, c[0x0][0x380] ;  /* 0x0000e000ff027b82 */ /* 0x000e260000000a00 */
[----:B------:R-:W-:-:S13]  /*0200*/  ISETP.GE.U32.AND P0, PT, R5, R0, PT ;  /* 0x000000000500720c */ /* 0x000fda0003f06070 */
[----:B------:R-:W-:Y:S01]  /*0210*/  @P0 IMAD.IADD R5, R5, 0x1, -R0 ;  /* 0x0000000105050824 */ /* 0x000fe200078e0a00 */
[----:B------:R-:W-:-:S04]  /*0220*/  @P0 IADD3 R7, PT, PT, R7, 0x1, RZ ;  /* 0x0000000107070810 */ /* 0x000fc80007ffe0ff */
[----:B------:R-:W-:-:S13]  /*0230*/  ISETP.GE.U32.AND P1, PT, R5, R0, PT ;  /* 0x000000000500720c */ /* 0x000fda0003f26070 */
[----:B------:R-:W-:Y:S01]  /*0240*/  @P1 VIADD R7, R7, 0x1 ;  /* 0x0000000107071836 */ /* 0x000fe20000000000 */
[----:B------:R-:W-:-:S04]  /*0250*/  @!P2 LOP3.LUT R7, RZ, R0, RZ, 0x33, !PT ;  /* 0x00000000ff07a212 */ /* 0x000fc800078e33ff */
[----:B------:R-:W-:-:S04]  /*0260*/  IADD3 R6, PT, PT, R6, R7, RZ ;  /* 0x0000000706067210 */ /* 0x000fc80007ffe0ff */
[C---:B------:R-:W-:Y:S02]  /*0270*/  LOP3.LUT R4, R6.reuse, 0x3, RZ, 0xc0, !PT ;  /* 0x0000000306047812 */ /* 0x040fe400078ec0ff */
[----:B------:R-:W-:Y:S02]  /*0280*/  ISETP.GE.U32.AND P1, PT, R6, 0x3, PT ;  /* 0x000000030600780c */ /* 0x000fe40003f26070 */
[----:B------:R-:W-:-:S13]  /*0290*/  ISETP.NE.AND P0, PT, R4, 0x3, PT ;  /* 0x000000030400780c */ /* 0x000fda0003f05270 */
[----:B01----:R-:W-:Y:S05]  /*02a0*/  @!P0 BRA `(.L_x_2) ;  /* 0x00000000002c8947 */ /* 0x003fea0003800000 */
[----:B------:R-:W0:Y:S01]  /*02b0*/  LDC.64 R4, c[0x0][0x380] ;  /* 0x0000e000ff047b82 */ /* 0x000e220000000a00 */
[----:B------:R-:W-:-:S04]  /*02c0*/  IADD3 R6, PT, PT, R6, 0x1, RZ ;  /* 0x0000000106067810 */ /* 0x000fc80007ffe0ff */
[----:B------:R-:W-:-:S05]  /*02d0*/  LOP3.LUT R6, R6, 0x3, RZ, 0xc0, !PT ;  /* 0x0000000306067812 */ /* 0x000fca00078ec0ff */
[----:B------:R-:W-:Y:S02]  /*02e0*/  IMAD.MOV R6, RZ, RZ, -R6 ;  /* 0x000000ffff067224 */ /* 0x000fe400078e0a06 */
[----:B0-----:R-:W-:-:S07]  /*02f0*/  IMAD.WIDE.U32 R4, R13, 0x4, R4 ;  /* 0x000000040d047825 */ /* 0x001fce00078e0004 */
.L_x_3:
[----:B------:R-:W-:Y:S01]  /*0300*/  IADD3 R6, PT, PT, R6, 0x1, RZ ;  /* 0x0000000106067810 */ /* 0x000fe20007ffe0ff */
[----:B------:R0:W-:Y:S01]  /*0310*/  STG.E desc[UR4][R4.64], RZ ;  /* 0x000000ff04007986 */ /* 0x0001e2000c101904 */
[----:B------:R-:W-:Y:S02]  /*0320*/  IMAD.IADD R13, R0, 0x1, R13 ;  /* 0x00000001000d7824 */ /* 0x000fe400078e020d */
[----:B------:R-:W-:Y:S01]  /*0330*/  ISETP.NE.AND P0, PT, R6, RZ, PT ;  /* 0x000000ff0600720c */ /* 0x000fe20003f05270 */
[----:B0-----:R-:W-:-:S12]  /*0340*/  IMAD.WIDE.U32 R4, R0, 0x4, R4 ;  /* 0x0000000400047825 */ /* 0x001fd800078e0004 */
[----:B------:R-:W-:Y:S05]  /*0350*/  @P0 BRA `(.L_x_3) ;  /* 0xfffffffc00e80947 */ /* 0x000fea000383ffff */
.L_x_2:
[----:B------:R-:W-:Y:S05]  /*0360*/  BSYNC.RECONVERGENT B0 ;  /* 0x0000000000007941 */ /* 0x000fea0003800200 */
.L_x_1:
[----:B------:R-:W-:Y:S05]  /*0370*/  @!P1 EXIT ;  /* 0x000000000000994d */ /* 0x000fea0003800000 */
.L_x_4:
[----:B------:R-:W-:Y:S01]  /*0380*/  IADD3 R7, PT, PT, R0, R13, RZ ;  /* 0x0000000d00077210 */ /* 0x000fe20007ffe0ff */
[----:B------:R-:W-:-:S04]  /*0390*/  IMAD.WIDE.U32 R4, R13, 0x4, R2 ;  /* 0x000000040d047825 */ /* 0x000fc800078e0002 */
[----:B------:R-:W-:Y:S01]  /*03a0*/  IMAD.IADD R9, R0, 0x1, R7 ;  /* 0x0000000100097824 */ /* 0x000fe200078e0207 */
[----:B------:R0:W-:Y:S01]  /*03b0*/  STG.E desc[UR4][R4.64], RZ ;  /* 0x000000ff04007986 */ /* 0x0001e2000c101904 */
[----:B------:R-:W-:-:S03]  /*03c0*/  IMAD.WIDE.U32 R6, R7, 0x4, R2 ;  /* 0x0000000407067825 */ /* 0x000fc600078e0002 */
[C---:B------:R-:W-:Y:S01]  /*03d0*/  IADD3 R15, PT, PT, R0.reuse, R9, RZ ;  /* 0x00000009000f7210 */ /* 0x040fe20007ffe0ff */
[--C-:B------:R-:W-:Y:S01]  /*03e0*/  IMAD.WIDE.U32 R8, R9, 0x4, R2.reuse ;  /* 0x0000000409087825 */ /* 0x100fe200078e0002 */
[----:B------:R0:W-:Y:S03]  /*03f0*/  STG.E desc[UR4][R6.64], RZ ;  /* 0x000000ff06007986 */ /* 0x0001e6000c101904 */
[----:B------:R-:W-:Y:S01]  /*0400*/  IMAD.WIDE.U32 R10, R15, 0x4, R2 ;  /* 0x000000040f0a7825 */ /* 0x000fe200078e0002 */
[----:B------:R0:W-:Y:S03]  /*0410*/  STG.E desc[UR4][R8.64], RZ ;  /* 0x000000ff08007986 */ /* 0x0001e6000c101904 */
[----:B------:R-:W-:Y:S01]  /*0420*/  IMAD.IADD R13, R0, 0x1, R15 ;  /* 0x00000001000d7824 */ /* 0x000fe200078e020f */
[----:B------:R0:W-:Y:S04]  /*0430*/  STG.E desc[UR4][R10.64], RZ ;  /* 0x000000ff0a007986 */ /* 0x0001e8000c101904 */
[----:B------:R-:W-:-:S13]  /*0440*/  ISETP.GE.AND P0, PT, R13, 0x1dcd6500, PT ;  /* 0x1dcd65000d00780c */ /* 0x000fda0003f06270 */
[----:B0-----:R-:W-:Y:S05]  /*0450*/  @!P0 BRA `(.L_x_4) ;  /* 0xfffffffc00c88947 */ /* 0x001fea000383ffff */
[----:B------:R-:W-:Y:S05]  /*0460*/  EXIT ;  /* 0x000000000000794d */ /* 0x000fea0003800000 */
.L_x_5:
        /* <DEDUP_REMOVED lines=9> */
.L_x_8:


//--------------------- .text._Z10init_sievePi    --------------------------
	.section	.text._Z10init_sievePi,"ax",@progbits
	.align	128
        .global         _Z10init_sievePi
        .type           _Z10init_sievePi,@function
        .size           _Z10init_sievePi,(.L_x_9 - _Z10init_sievePi)
        .other          _Z10init_sievePi,@"STO_CUDA_ENTRY STV_DEFAULT"
_Z10init_sievePi:
.text._Z10init_sievePi:
        /* <DEDUP_REMOVED lines=8> */
[----:B------:R-:W-:-:S13]  /*0080*/  ISETP.GT.AND P0, PT, R5, 0x1dcd64ff, PT ;  /* 0x1dcd64ff0500780c */ /* 0x000fda0003f04270 */
[----:B------:R-:W-:Y:S05]  /*0090*/  @P0 EXIT ;  /* 0x000000000000094d */ /* 0x000fea0003800000 */
[----:B------:R-:W0:Y:S01]  /*00a0*/  LDC.64 R2, c[0x0][0x380] ;  /* 0x0000e000ff027b82 */ /* 0x000e220000000a00 */
[----:B------:R-:W1:Y:S01]  /*00b0*/  LDCU.64 UR4, c[0x0][0x358] ;  /* 0x00006b00ff0477ac */ /* 0x000e620008000a00 */
[----:B0-----:R-:W-:-:S05]  /*00c0*/  IMAD.WIDE R2, R5, 0x4, R2 ;  /* 0x0000000405027825 */ /* 0x001fca00078e0202 */
[----:B-1----:R-:W-:Y:S01]  /*00d0*/  STG.E desc[UR4][R2.64], R5 ;  /* 0x0000000502007986 */ /* 0x002fe2000c101904 */
[----:B------:R-:W-:Y:S05]  /*00e0*/  EXIT ;  /* 0x000000000000794d */ /* 0x000fea0003800000 */
.L_x_6:
        /* <DEDUP_REMOVED lines=9> */
.L_x_9:


//--------------------- .nv.shared.reserved.0     --------------------------
	.section	.nv.shared.reserved.0,"aw",@nobits
	.weak		__nv_reservedSMEM_offset_0_alias
	.size		__nv_reservedSMEM_offset_0_alias, 0, 64
	.other		__nv_reservedSMEM_offset_0_alias,@"STO_CUDA_RESERVED_SHARED STV_DEFAULT"
__nv_reservedSMEM_offset_0_alias:
	.zero		0
	.zero		64


//--------------------- .nv.constant0._Z11prime_countPi --------------------------
	.section	.nv.constant0._Z11prime_countPi,"a",@progbits
	.sectionflags	@""
	.align	4
.nv.constant0._Z11prime_countPi:
	.zero		904


//--------------------- .nv.constant0._Z11prime_sievePi --------------------------
	.section	.nv.constant0._Z11prime_sievePi,"a",@progbits
	.sectionflags	@""
	.align	4
.nv.constant0._Z11prime_sievePi:
	.zero		904


//--------------------- .nv.constant0._Z10init_sievePi --------------------------
	.section	.nv.constant0._Z10init_sievePi,"a",@progbits
	.sectionflags	@""
	.align	4
.nv.constant0._Z10init_sievePi:
	.zero		904


//--------------------- SYMBOLS --------------------------

	.type		.nv.reservedSmem.offset0,@object
	.size		.nv.reservedSmem.offset0,0x4
